	.headerflags	@"EF_CUDA_TEXMODE_UNIFIED EF_CUDA_64BIT_ADDRESS EF_CUDA_ACCELERATORS EF_CUDA_SM90 EF_CUDA_VIRTUAL_SM(EF_CUDA_SM90)"
	.elftype	@"ET_EXEC"


//--------------------- .nv.info                  --------------------------
	.section	.nv.info,"",@"SHT_CUDA_INFO"
	.align	4


	//----- nvinfo : EIATTR_REGCOUNT
	.align		4
        /*0000*/ 	.byte	0x04, 0x2f
        /*0002*/ 	.short	(.L_3 - .L_2)
	.align		4
.L_2:
        /*0004*/ 	.word	index@(triton_poi_fused__native_batch_norm_legit_no_training_mul_softplus_tanh_13)
        /*0008*/ 	.word	0x00000018


	//----- nvinfo : EIATTR_MIN_STACK_SIZE
	.align		4
.L_3:
        /*000c*/ 	.byte	0x04, 0x12
        /*000e*/ 	.short	(.L_5 - .L_4)
	.align		4
.L_4:
        /*0010*/ 	.word	index@(triton_poi_fused__native_batch_norm_legit_no_training_mul_softplus_tanh_13)
        /*0014*/ 	.word	0x00000000


	//----- nvinfo : EIATTR_FRAME_SIZE
	.align		4
.L_5:
        /*0018*/ 	.byte	0x04, 0x11
        /*001a*/ 	.short	(.L_7 - .L_6)
	.align		4
.L_6:
        /*001c*/ 	.word	index@(triton_poi_fused__native_batch_norm_legit_no_training_mul_softplus_tanh_13)
        /*0020*/ 	.word	0x00000000


	//----- nvinfo : EIATTR_MIN_STACK_SIZE
	.align		4
.L_7:
        /*0024*/ 	.byte	0x04, 0x12
        /*0026*/ 	.short	(.L_9 - .L_8)
	.align		4
.L_8:
        /*0028*/ 	.word	index@(triton_poi_fused__native_batch_norm_legit_no_training_mul_softplus_tanh_13)
        /*002c*/ 	.word	0x00000000
.L_9:


//--------------------- .nv.info.triton_poi_fused__native_batch_norm_legit_no_training_mul_softplus_tanh_13 --------------------------
	.section	.nv.info.triton_poi_fused__native_batch_norm_legit_no_training_mul_softplus_tanh_13,"",@"SHT_CUDA_INFO"
	.sectionflags	@""
	.align	4


	//----- nvinfo : EIATTR_CUDA_API_VERSION
	.align		4
        /*0000*/ 	.byte	0x04, 0x37
        /*0002*/ 	.short	(.L_11 - .L_10)
.L_10:
        /*0004*/ 	.word	0x0000007c


	//----- nvinfo : EIATTR_KPARAM_INFO
	.align		4
.L_11:
        /*0008*/ 	.byte	0x04, 0x17
        /*000a*/ 	.short	(.L_13 - .L_12)
.L_12:
        /*000c*/ 	.word	0x00000000
        /*0010*/ 	.short	0x0006
        /*0012*/ 	.short	0x0030
        /*0014*/ 	.byte	0x00, 0xf0, 0x11, 0x00


	//----- nvinfo : EIATTR_KPARAM_INFO
	.align		4
.L_13:
        /*0018*/ 	.byte	0x04, 0x17
        /*001a*/ 	.short	(.L_15 - .L_14)
.L_14:
        /*001c*/ 	.word	0x00000000
        /*0020*/ 	.short	0x0005
        /*0022*/ 	.short	0x0028
        /*0024*/ 	.byte	0x00, 0xf4, 0x21, 0x00


	//----- nvinfo : EIATTR_KPARAM_INFO
	.align		4
.L_15:
        /*0028*/ 	.byte	0x04, 0x17
        /*002a*/ 	.short	(.L_17 - .L_16)
.L_16:
        /*002c*/ 	.word	0x00000000
        /*0030*/ 	.short	0x0004
        /*0032*/ 	.short	0x0020
        /*0034*/ 	.byte	0x00, 0xf4, 0x21, 0x00


	//----- nvinfo : EIATTR_KPARAM_INFO
	.align		4
.L_17:
        /*0038*/ 	.byte	0x04, 0x17
        /*003a*/ 	.short	(.L_19 - .L_18)
.L_18:
        /*003c*/ 	.word	0x00000000
        /*0040*/ 	.short	0x0003
        /*0042*/ 	.short	0x0018
        /*0044*/ 	.byte	0x00, 0xf4, 0x21, 0x00


	//----- nvinfo : EIATTR_KPARAM_INFO
	.align		4
.L_19:
        /*0048*/ 	.byte	0x04, 0x17
        /*004a*/ 	.short	(.L_21 - .L_20)
.L_20:
        /*004c*/ 	.word	0x00000000
        /*0050*/ 	.short	0x0002
        /*0052*/ 	.short	0x0010
        /*0054*/ 	.byte	0x00, 0xf4, 0x21, 0x00


	//----- nvinfo : EIATTR_KPARAM_INFO
	.align		4
.L_21:
        /*0058*/ 	.byte	0x04, 0x17
        /*005a*/ 	.short	(.L_23 - .L_22)
.L_22:
        /*005c*/ 	.word	0x00000000
        /*0060*/ 	.short	0x0001
        /*0062*/ 	.short	0x0008
        /*0064*/ 	.byte	0x00, 0xf4, 0x21, 0x00


	//----- nvinfo : EIATTR_KPARAM_INFO
	.align		4
.L_23:
        /*0068*/ 	.byte	0x04, 0x17
        /*006a*/ 	.short	(.L_25 - .L_24)
.L_24:
        /*006c*/ 	.word	0x00000000
        /*0070*/ 	.short	0x0000
        /*0072*/ 	.short	0x0000
        /*0074*/ 	.byte	0x00, 0xf4, 0x21, 0x00


	//----- nvinfo : EIATTR_SPARSE_MMA_MASK
	.align		4
.L_25:
        /*0078*/ 	.byte	0x03, 0x50
        /*007a*/ 	.short	0x0000


	//----- nvinfo : EIATTR_MAXREG_COUNT
	.align		4
        /*007c*/ 	.byte	0x03, 0x1b
        /*007e*/ 	.short	0x00ff


	//----- nvinfo : EIATTR_EXIT_INSTR_OFFSETS
	.align		4
        /*0080*/ 	.byte	0x04, 0x1c
        /*0082*/ 	.short	(.L_27 - .L_26)


	//   ....[0]....
.L_26:
        /*0084*/ 	.word	0x00000b70


	//   ....[1]....
        /*0088*/ 	.word	0x00000b90


	//----- nvinfo : EIATTR_REQNTID
	.align		4
.L_27:
        /*008c*/ 	.byte	0x04, 0x10
        /*008e*/ 	.short	(.L_29 - .L_28)
.L_28:
        /*0090*/ 	.word	0x00000080
        /*0094*/ 	.word	0x00000001
        /*0098*/ 	.word	0x00000001


	//----- nvinfo : EIATTR_CRS_STACK_SIZE
	.align		4
.L_29:
        /*009c*/ 	.byte	0x04, 0x1e
        /*009e*/ 	.short	(.L_31 - .L_30)
.L_30:
        /*00a0*/ 	.word	0x00000000


	//----- nvinfo : EIATTR_CBANK_PARAM_SIZE
	.align		4
.L_31:
        /*00a4*/ 	.byte	0x03, 0x19
        /*00a6*/ 	.short	0x0034


	//----- nvinfo : EIATTR_PARAM_CBANK
	.align		4
        /*00a8*/ 	.byte	0x04, 0x0a
        /*00aa*/ 	.short	(.L_33 - .L_32)
	.align		4
.L_32:
        /*00ac*/ 	.word	index@(.nv.constant0.triton_poi_fused__native_batch_norm_legit_no_training_mul_softplus_tanh_13)
        /*00b0*/ 	.short	0x0210
        /*00b2*/ 	.short	0x0034


	//----- nvinfo : EIATTR_SW_WAR
	.align		4
.L_33:
        /*00b4*/ 	.byte	0x04, 0x36
        /*00b6*/ 	.short	(.L_35 - .L_34)
.L_34:
        /*00b8*/ 	.word	0x00000008
.L_35:


//--------------------- .nv.callgraph             --------------------------
	.section	.nv.callgraph,"",@"SHT_CUDA_CALLGRAPH"
	.align	4
	.sectionentsize	8
	.align		4
        /*0000*/ 	.word	0x00000000
	.align		4
        /*0004*/ 	.word	0xffffffff
	.align		4
        /*0008*/ 	.word	0x00000000
	.align		4
        /*000c*/ 	.word	0xfffffffe
	.align		4
        /*0010*/ 	.word	0x00000000
	.align		4
        /*0014*/ 	.word	0xfffffffd
	.align		4
        /*0018*/ 	.word	0x00000000
	.align		4
        /*001c*/ 	.word	0xfffffffc


//--------------------- .nv.constant4             --------------------------
	.section	.nv.constant4,"a",@progbits
	.align	8
	.align		8
.nv.constant4:
        /*0000*/ 	.dword	_$_str
	.align		8
        /*0008*/ 	.dword	_$_str_$_2


//--------------------- .text.triton_poi_fused__native_batch_norm_legit_no_training_mul_softplus_tanh_13 --------------------------
	.section	.text.triton_poi_fused__native_batch_norm_legit_no_training_mul_softplus_tanh_13,"ax",@progbits
	.align	128
        .global         triton_poi_fused__native_batch_norm_legit_no_training_mul_softplus_tanh_13
        .type           triton_poi_fused__native_batch_norm_legit_no_training_mul_softplus_tanh_13,@function
        .size           triton_poi_fused__native_batch_norm_legit_no_training_mul_softplus_tanh_13,(.L_x_11 - triton_poi_fused__native_batch_norm_legit_no_training_mul_softplus_tanh_13)
        .other          triton_poi_fused__native_batch_norm_legit_no_training_mul_softplus_tanh_13,@"STO_CUDA_ENTRY STV_DEFAULT"
triton_poi_fused__native_batch_norm_legit_no_training_mul_softplus_tanh_13:
.text.triton_poi_fused__native_batch_norm_legit_no_training_mul_softplus_tanh_13:
[----:B------:R-:W0:Y:S01]  /*0000*/  LDC R1, c[0x0][0x28] ;  /* 0x00000a00ff017b82 */ /* 0x000e220000000800 */
[----:B------:R-:W1:Y:S07]  /*0010*/  S2R R0, SR_TID.X ;  /* 0x0000000000007919 */ /* 0x000e6e0000002100 */
[----:B------:R-:W2:Y:S01]  /*0020*/  LDC.64 R10, c[0x0][0x228] ;  /* 0x00008a00ff0a7b82 */ /* 0x000ea20000000a00 */
[----:B------:R-:W-:Y:S01]  /*0030*/  ULDC.64 UR4, c[0x0][0x208] ;  /* 0x0000820000047ab9 */ /* 0x000fe20000000a00 */
[----:B------:R-:W3:Y:S06]  /*0040*/  S2R R5, SR_CTAID.X ;  /* 0x0000000000057919 */ /* 0x000eec0000002500 */
[----:B------:R-:W4:Y:S08]  /*0050*/  LDC.64 R16, c[0x0][0x220] ;  /* 0x00008800ff107b82 */ /* 0x000f300000000a00 */
[----:B------:R-:W5:Y:S08]  /*0060*/  LDC.64 R14, c[0x0][0x218] ;  /* 0x00008600ff0e7b82 */ /* 0x000f700000000a00 */
[----:B------:R-:W5:Y:S01]  /*0070*/  LDC.64 R18, c[0x0][0x230] ;  /* 0x00008c00ff127b82 */ /* 0x000f620000000a00 */
[----:B-1----:R-:W-:-:S07]  /*0080*/  SHF.L.U32 R0, R0, 0x1, RZ ;  /* 0x0000000100007819 */ /* 0x002fce00000006ff */
[----:B------:R-:W1:Y:S01]  /*0090*/  LDC.64 R20, c[0x0][0x238] ;  /* 0x00008e00ff147b82 */ /* 0x000e620000000a00 */
[----:B---3--:R-:W-:Y:S02]  /*00a0*/  SHF.R.S32.HI R3, RZ, 0x17, R5 ;  /* 0x00000017ff037819 */ /* 0x008fe40000011405 */
[----:B------:R-:W-:Y:S02]  /*00b0*/  LOP3.LUT R0, R0, 0xfe, RZ, 0xc0, !PT ;  /* 0x000000fe00007812 */ /* 0x000fe400078ec0ff */
[----:B------:R-:W-:Y:S02]  /*00c0*/  SGXT R3, R3, 0x1 ;  /* 0x000000010303781a */ /* 0x000fe40000000200 */
[----:B------:R-:W-:Y:S02]  /*00d0*/  LEA R2, R5, R0, 0x8 ;  /* 0x0000000005027211 */ /* 0x000fe400078e40ff */
[----:B------:R-:W-:Y:S02]  /*00e0*/  CS2R R4, SRZ ;  /* 0x0000000000047805 */ /* 0x000fe4000001ff00 */
[----:B------:R-:W-:-:S02]  /*00f0*/  LEA.HI R3, R3, R2, RZ, 0x5 ;  /* 0x0000000203037211 */ /* 0x000fc400078f28ff */
[----:B------:R-:W-:Y:S02]  /*0100*/  ISETP.GE.AND P0, PT, R2, 0x200, PT ;  /* 0x000002000200780c */ /* 0x000fe40003f06270 */
[----:B------:R-:W-:-:S04]  /*0110*/  LOP3.LUT R3, R3, 0xffffffe0, RZ, 0xc0, !PT ;  /* 0xffffffe003037812 */ /* 0x000fc800078ec0ff */
[----:B------:R-:W-:-:S05]  /*0120*/  IADD3 R3, R2, -R3, RZ ;  /* 0x8000000302037210 */ /* 0x000fca0007ffe0ff */
[----:B--2---:R-:W-:-:S05]  /*0130*/  IMAD.WIDE R10, R3, 0x4, R10 ;  /* 0x00000004030a7825 */ /* 0x004fca00078e020a */
[----:B------:R2:W3:Y:S01]  /*0140*/  @!P0 LDG.E.EL.64 R4, desc[UR4][R10.64] ;  /* 0x000000040a048981 */ /* 0x0004e2000c2e1b00 */
[----:B------:R-:W-:Y:S02]  /*0150*/  CS2R R6, SRZ ;  /* 0x0000000000067805 */ /* 0x000fe4000001ff00 */
[----:B------:R-:W-:Y:S01]  /*0160*/  CS2R R8, SRZ ;  /* 0x0000000000087805 */ /* 0x000fe2000001ff00 */
[----:B----4-:R-:W-:-:S04]  /*0170*/  IMAD.WIDE R16, R3, 0x4, R16 ;  /* 0x0000000403107825 */ /* 0x010fc800078e0210 */
[----:B-----5:R-:W-:Y:S01]  /*0180*/  IMAD.WIDE R14, R2, 0x4, R14 ;  /* 0x00000004020e7825 */ /* 0x020fe200078e020e */
[----:B------:R4:W5:Y:S01]  /*0190*/  @!P0 LDG.E.EL.64 R6, desc[UR4][R16.64] ;  /* 0x0000000410068981 */ /* 0x000962000c2e1b00 */
[----:B------:R-:W-:Y:S02]  /*01a0*/  CS2R R12, SRZ ;  /* 0x00000000000c7805 */ /* 0x000fe4000001ff00 */
[----:B--2---:R-:W-:Y:S01]  /*01b0*/  CS2R R10, SRZ ;  /* 0x00000000000a7805 */ /* 0x004fe2000001ff00 */
[C---:B0-----:R-:W-:Y:S01]  /*01c0*/  IMAD.WIDE R18, R3.reuse, 0x4, R18 ;  /* 0x0000000403127825 */ /* 0x041fe200078e0212 */
[----:B------:R0:W5:Y:S03]  /*01d0*/  @!P0 LDG.E.64 R8, desc[UR4][R14.64] ;  /* 0x000000040e088981 */ /* 0x000166000c1e1b00 */
[----:B-1----:R-:W-:Y:S01]  /*01e0*/  IMAD.WIDE R20, R3, 0x4, R20 ;  /* 0x0000000403147825 */ /* 0x002fe200078e0214 */
[----:B------:R-:W2:Y:S04]  /*01f0*/  @!P0 LDG.E.EL.64 R10, desc[UR4][R18.64] ;  /* 0x00000004120a8981 */ /* 0x000ea8000c2e1b00 */
[----:B------:R-:W2:Y:S01]  /*0200*/  @!P0 LDG.E.EL.64 R12, desc[UR4][R20.64] ;  /* 0x00000004140c8981 */ /* 0x000ea2000c2e1b00 */
[----:B------:R-:W-:Y:S01]  /*0210*/  HFMA2.MMA R0, -RZ, RZ, 1.625, 0 ;  /* 0x3e800000ff007435 */ /* 0x000fe200000001ff */
[----:B------:R-:W-:Y:S01]  /*0220*/  BSSY B0, `(.L_x_0) ;  /* 0x0000057000007945 */ /* 0x000fe20003800000 */
[----:B---3--:R-:W-:Y:S01]  /*0230*/  FADD R4, R4, 9.9999997473787516356e-06 ;  /* 0x3727c5ac04047421 */ /* 0x008fe20000000000 */
[----:B------:R-:W-:-:S03]  /*0240*/  FADD R5, R5, 9.9999997473787516356e-06 ;  /* 0x3727c5ac05057421 */ /* 0x000fc60000000000 */
[----:B------:R-:W1:Y:S08]  /*0250*/  MUFU.SQRT R3, R4 ;  /* 0x0000000400037308 */ /* 0x000e700000002000 */
[----:B----4-:R-:W3:Y:S01]  /*0260*/  MUFU.SQRT R16, R5 ;  /* 0x0000000500107308 */ /* 0x010ee20000002000 */
[C---:B-1----:R-:W-:Y:S02]  /*0270*/  FSETP.GT.AND P1, PT, R3.reuse, 8.50705917302346158658e+37, PT ;  /* 0x7e8000000300780b */ /* 0x042fe40003f24000 */
[----:B------:R-:W-:-:S02]  /*0280*/  FSETP.GEU.AND P3, PT, R3, 1.175494350822287508e-38, PT ;  /* 0x008000000300780b */ /* 0x000fc40003f6e000 */
[C---:B---3--:R-:W-:Y:S02]  /*0290*/  FSETP.GT.AND P2, PT, R16.reuse, 8.50705917302346158658e+37, PT ;  /* 0x7e8000001000780b */ /* 0x048fe40003f44000 */
[----:B------:R-:W-:-:S07]  /*02a0*/  FSETP.GEU.AND P4, PT, R16, 1.175494350822287508e-38, PT ;  /* 0x008000001000780b */ /* 0x000fce0003f8e000 */
[----:B------:R-:W-:-:S04]  /*02b0*/  @P1 FMUL R3, R3, 0.25 ;  /* 0x3e80000003031820 */ /* 0x000fc80000400000 */
[----:B------:R-:W-:Y:S01]  /*02c0*/  @!P3 FMUL R3, R3, 16777216 ;  /* 0x4b8000000303b820 */ /* 0x000fe20000400000 */
[----:B------:R-:W-:-:S04]  /*02d0*/  @P2 FMUL R16, R16, 0.25 ;  /* 0x3e80000010102820 */ /* 0x000fc80000400000 */
[----:B------:R-:W-:Y:S01]  /*02e0*/  @!P4 FMUL R16, R16, 16777216 ;  /* 0x4b8000001010c820 */ /* 0x000fe20000400000 */
[----:B------:R-:W1:Y:S01]  /*02f0*/  MUFU.RCP R3, R3 ;  /* 0x0000000300037308 */ /* 0x000e620000001000 */
[----:B------:R-:W-:-:S07]  /*0300*/  FSEL R4, R0, 1, P1 ;  /* 0x3f80000000047808 */ /* 0x000fce0000800000 */
[----:B------:R-:W3:Y:S01]  /*0310*/  MUFU.RCP R16, R16 ;  /* 0x0000001000107308 */ /* 0x000ee20000001000 */
[----:B0-----:R-:W-:Y:S01]  /*0320*/  FSEL R15, R0, 1, P2 ;  /* 0x3f800000000f7808 */ /* 0x001fe20001000000 */
[----:B------:R-:W-:Y:S01]  /*0330*/  @!P3 FMUL R4, R4, 16777216 ;  /* 0x4b8000000404b820 */ /* 0x000fe20000400000 */
[----:B-----5:R-:W-:-:S03]  /*0340*/  FADD R6, -R6, R8 ;  /* 0x0000000806067221 */ /* 0x020fc60000000100 */
[----:B------:R-:W-:Y:S01]  /*0350*/  @!P4 FMUL R15, R15, 16777216 ;  /* 0x4b8000000f0fc820 */ /* 0x000fe20000400000 */
[----:B-1----:R-:W-:Y:S01]  /*0360*/  FMUL R5, R3, R4 ;  /* 0x0000000403057220 */ /* 0x002fe20000400000 */
[----:B------:R-:W-:-:S03]  /*0370*/  FADD R7, -R7, R9 ;  /* 0x0000000907077221 */ /* 0x000fc60000000100 */
[----:B------:R-:W-:Y:S01]  /*0380*/  FMUL R5, R6, R5 ;  /* 0x0000000506057220 */ /* 0x000fe20000400000 */
[----:B---3--:R-:W-:-:S03]  /*0390*/  FMUL R4, R16, R15 ;  /* 0x0000000f10047220 */ /* 0x008fc60000400000 */
[----:B--2---:R-:W-:Y:S01]  /*03a0*/  FFMA R10, R5, R10, R12 ;  /* 0x0000000a050a7223 */ /* 0x004fe2000000000c */
[----:B------:R-:W-:-:S03]  /*03b0*/  FMUL R4, R7, R4 ;  /* 0x0000000407047220 */ /* 0x000fc60000400000 */
[----:B------:R-:W-:Y:S01]  /*03c0*/  FMUL R5, R10, 1.4426950216293334961 ;  /* 0x3fb8aa3b0a057820 */ /* 0x000fe20000400000 */
[----:B------:R-:W-:-:S04]  /*03d0*/  FFMA R11, R4, R11, R13 ;  /* 0x0000000b040b7223 */ /* 0x000fc8000000000d */
[----:B------:R-:W-:Y:S01]  /*03e0*/  FMUL R7, R11, 1.4426950216293334961 ;  /* 0x3fb8aa3b0b077820 */ /* 0x000fe20000400000 */
[----:B------:R-:W-:-:S04]  /*03f0*/  FSETP.GEU.AND P1, PT, R5, -126, PT ;  /* 0xc2fc00000500780b */ /* 0x000fc80003f2e000 */
[----:B------:R-:W-:-:S09]  /*0400*/  FSETP.GEU.AND P2, PT, R7, -126, PT ;  /* 0xc2fc00000700780b */ /* 0x000fd20003f4e000 */
[----:B------:R-:W-:-:S04]  /*0410*/  @!P1 FMUL R5, R5, 0.5 ;  /* 0x3f00000005059820 */ /* 0x000fc80000400000 */
[----:B------:R-:W-:Y:S01]  /*0420*/  @!P2 FMUL R7, R7, 0.5 ;  /* 0x3f0000000707a820 */ /* 0x000fe20000400000 */
[----:B------:R-:W0:Y:S08]  /*0430*/  MUFU.EX2 R3, R5 ;  /* 0x0000000500037308 */ /* 0x000e300000000800 */
[----:B------:R-:W1:Y:S01]  /*0440*/  MUFU.EX2 R4, R7 ;  /* 0x0000000700047308 */ /* 0x000e620000000800 */
[----:B0-----:R-:W-:-:S04]  /*0450*/  @!P1 FMUL R3, R3, R3 ;  /* 0x0000000303039220 */ /* 0x001fc80000400000 */
[----:B------:R-:W-:Y:S01]  /*0460*/  FADD.FTZ.RZ R6, R3, 1 ;  /* 0x3f80000003067421 */ /* 0x000fe2000001c000 */
[----:B-1----:R-:W-:-:S04]  /*0470*/  @!P2 FMUL R4, R4, R4 ;  /* 0x000000040404a220 */ /* 0x002fc80000400000 */
[----:B------:R-:W-:Y:S01]  /*0480*/  IADD3 R6, R6, -0x3f400000, RZ ;  /* 0xc0c0000006067810 */ /* 0x000fe20007ffe0ff */
[----:B------:R-:W-:-:S03]  /*0490*/  FADD.FTZ.RZ R8, R4, 1 ;  /* 0x3f80000004087421 */ /* 0x000fc6000001c000 */
[----:B------:R-:W-:Y:S02]  /*04a0*/  LOP3.LUT R6, R6, 0xff800000, RZ, 0xc0, !PT ;  /* 0xff80000006067812 */ /* 0x000fe400078ec0ff */
[----:B------:R-:W-:Y:S02]  /*04b0*/  IADD3 R8, R8, -0x3f400000, RZ ;  /* 0xc0c0000008087810 */ /* 0x000fe40007ffe0ff */
[----:B------:R-:W-:Y:S02]  /*04c0*/  IADD3 R9, -R6, 0x40800000, RZ ;  /* 0x4080000006097810 */ /* 0x000fe40007ffe1ff */
[----:B------:R-:W-:-:S04]  /*04d0*/  LOP3.LUT R5, R8, 0xff800000, RZ, 0xc0, !PT ;  /* 0xff80000008057812 */ /* 0x000fc800078ec0ff */
[----:B------:R-:W-:Y:S01]  /*04e0*/  IADD3 R13, -R5, 0x40800000, RZ ;  /* 0x40800000050d7810 */ /* 0x000fe20007ffe1ff */
[-C--:B------:R-:W-:Y:S01]  /*04f0*/  FFMA.FTZ R7, R9, R0.reuse, -1 ;  /* 0xbf80000009077423 */ /* 0x080fe20000010000 */
[----:B------:R-:W-:Y:S02]  /*0500*/  IADD3 R8, R3, -R6, RZ ;  /* 0x8000000603087210 */ /* 0x000fe40007ffe0ff */
[----:B------:R-:W-:Y:S01]  /*0510*/  IADD3 R9, R4, -R5, RZ ;  /* 0x8000000504097210 */ /* 0x000fe20007ffe0ff */
[----:B------:R-:W-:Y:S01]  /*0520*/  FFMA.FTZ R0, R13, R0, -1 ;  /* 0xbf8000000d007423 */ /* 0x000fe20000010000 */
[----:B------:R-:W-:Y:S01]  /*0530*/  MOV R12, 0x3d39bf78 ;  /* 0x3d39bf78000c7802 */ /* 0x000fe20000000f00 */
[----:B------:R-:W-:Y:S02]  /*0540*/  FADD R7, R8, R7 ;  /* 0x0000000708077221 */ /* 0x000fe40000000000 */
[----:B------:R-:W-:Y:S02]  /*0550*/  FADD R0, R9, R0 ;  /* 0x0000000009007221 */ /* 0x000fe40000000000 */
[----:B------:R-:W-:-:S02]  /*0560*/  FFMA.FTZ R8, R7, -R12, 0.10546888411045074463 ;  /* 0x3dd8001207087423 */ /* 0x000fc4000001080c */
[C---:B------:R-:W-:Y:S02]  /*0570*/  FFMA.FTZ R9, R0.reuse, -R12, 0.10546888411045074463 ;  /* 0x3dd8001200097423 */ /* 0x040fe4000001080c */
[C---:B------:R-:W-:Y:S02]  /*0580*/  FFMA.FTZ R8, R7.reuse, R8, -0.13229703903198242188 ;  /* 0xbe0778e007087423 */ /* 0x040fe40000010008 */
[C---:B------:R-:W-:Y:S02]  /*0590*/  FFMA.FTZ R9, R0.reuse, R9, -0.13229703903198242188 ;  /* 0xbe0778e000097423 */ /* 0x040fe40000010009 */
[C---:B------:R-:W-:Y:S02]  /*05a0*/  FFMA.FTZ R8, R7.reuse, R8, 0.14491446316242218018 ;  /* 0x3e14647507087423 */ /* 0x040fe40000010008 */
[----:B------:R-:W-:Y:S02]  /*05b0*/  FFMA.FTZ R9, R0, R9, 0.14491446316242218018 ;  /* 0x3e14647500097423 */ /* 0x000fe40000010009 */
[----:B------:R-:W-:-:S02]  /*05c0*/  FFMA.FTZ R8, R7, R8, -0.16641564667224884033 ;  /* 0xbe2a68dd07087423 */ /* 0x000fc40000010008 */
[C---:B------:R-:W-:Y:S02]  /*05d0*/  FFMA.FTZ R9, R0.reuse, R9, -0.16641564667224884033 ;  /* 0xbe2a68dd00097423 */ /* 0x040fe40000010009 */
[C---:B------:R-:W-:Y:S02]  /*05e0*/  FFMA.FTZ R8, R7.reuse, R8, 0.19988867640495300293 ;  /* 0x3e4caf9e07087423 */ /* 0x040fe40000010008 */
[C---:B------:R-:W-:Y:S02]  /*05f0*/  FFMA.FTZ R9, R0.reuse, R9, 0.19988867640495300293 ;  /* 0x3e4caf9e00097423 */ /* 0x040fe40000010009 */
[----:B------:R-:W-:Y:S02]  /*0600*/  FFMA.FTZ R8, R7, R8, -0.25000196695327758789 ;  /* 0xbe80004207087423 */ /* 0x000fe40000010008 */
[----:B------:R-:W-:Y:S01]  /*0610*/  FFMA.FTZ R9, R0, R9, -0.25000196695327758789 ;  /* 0xbe80004200097423 */ /* 0x000fe20000010009 */
[----:B------:R-:W-:Y:S01]  /*0620*/  ISETP.GE.U32.AND P3, PT, R3, 0x7f800000, PT ;  /* 0x7f8000000300780c */ /* 0x000fe20003f66070 */
[----:B------:R-:W-:-:S02]  /*0630*/  FFMA.FTZ R8, R7, R8, 0.33333510160446166992 ;  /* 0x3eaaaae607087423 */ /* 0x000fc40000010008 */
[C---:B------:R-:W-:Y:S02]  /*0640*/  FFMA.FTZ R9, R0.reuse, R9, 0.33333510160446166992 ;  /* 0x3eaaaae600097423 */ /* 0x040fe40000010009 */
[C---:B------:R-:W-:Y:S02]  /*0650*/  FFMA.FTZ R8, R7.reuse, R8, -0.5 ;  /* 0xbf00000007087423 */ /* 0x040fe40000010008 */
[C---:B------:R-:W-:Y:S01]  /*0660*/  FFMA.FTZ R9, R0.reuse, R9, -0.5 ;  /* 0xbf00000000097423 */ /* 0x040fe20000010009 */
[----:B------:R-:W-:Y:S01]  /*0670*/  I2FP.F32.S32 R5, R5 ;  /* 0x0000000500057245 */ /* 0x000fe20000201400 */
[C---:B------:R-:W-:Y:S01]  /*0680*/  FMUL R8, R7.reuse, R8 ;  /* 0x0000000807087220 */ /* 0x040fe20000400000 */
[----:B------:R-:W-:Y:S01]  /*0690*/  I2FP.F32.S32 R6, R6 ;  /* 0x0000000600067245 */ /* 0x000fe20000201400 */
[C---:B------:R-:W-:Y:S02]  /*06a0*/  FMUL R9, R0.reuse, R9 ;  /* 0x0000000900097220 */ /* 0x040fe40000400000 */
[----:B------:R-:W-:Y:S01]  /*06b0*/  FFMA.FTZ R7, R7, R8, R7 ;  /* 0x0000000807077223 */ /* 0x000fe20000010007 */
[----:B------:R-:W-:Y:S01]  /*06c0*/  FMUL R5, R5, 1.1920928955078125e-07 ;  /* 0x3400000005057820 */ /* 0x000fe20000400000 */
[----:B------:R-:W-:Y:S01]  /*06d0*/  FFMA.FTZ R0, R0, R9, R0 ;  /* 0x0000000900007223 */ /* 0x000fe20000010000 */
[----:B------:R-:W-:Y:S01]  /*06e0*/  FMUL R6, R6, 1.1920928955078125e-07 ;  /* 0x3400000006067820 */ /* 0x000fe20000400000 */
[----:B------:R-:W-:-:S02]  /*06f0*/  FSETP.GT.AND P1, PT, R10, 20, PT ;  /* 0x41a000000a00780b */ /* 0x000fc40003f24000 */
[----:B------:R-:W-:Y:S01]  /*0700*/  ISETP.GE.U32.AND P2, PT, R4, 0x7f800000, PT ;  /* 0x7f8000000400780c */ /* 0x000fe20003f46070 */
[----:B------:R-:W-:Y:S01]  /*0710*/  FFMA.FTZ R0, R5, 0.69314718246459960938, R0 ;  /* 0x3f31721805007823 */ /* 0x000fe20000010000 */
[----:B------:R-:W-:Y:S01]  /*0720*/  FFMA.FTZ R7, R6, 0.69314718246459960938, R7 ;  /* 0x3f31721806077823 */ /* 0x000fe20000010007 */
[----:B------:R-:W-:Y:S10]  /*0730*/  @!P3 BRA `(.L_x_1) ;  /* 0x000000000014b947 */ /* 0x000ff40003800000 */
[C---:B------:R-:W-:Y:S02]  /*0740*/  ISETP.GE.AND P3, PT, R3.reuse, -0x407fffff, PT ;  /* 0xbf8000010300780c */ /* 0x040fe40003f66270 */
[----:B------:R-:W-:-:S11]  /*0750*/  FSETP.NEU.AND P4, PT, R3, RZ, PT ;  /* 0x000000ff0300720b */ /* 0x000fd60003f8d000 */
[----:B------:R-:W-:-:S05]  /*0760*/  @P3 MOV R6, 0x7f800000 ;  /* 0x7f80000000063802 */ /* 0x000fca0000000f00 */
[----:B------:R-:W-:-:S05]  /*0770*/  @P3 FFMA.FTZ R7, R3, R6, +INF ;  /* 0x7f80000003073423 */ /* 0x000fca0000010006 */
[----:B------:R-:W-:-:S07]  /*0780*/  FSEL R7, R7, -RZ, P4 ;  /* 0x800000ff07077208 */ /* 0x000fce0002000000 */
.L_x_1:
[----:B------:R-:W-:Y:S05]  /*0790*/  BSYNC B0 ;  /* 0x0000000000007941 */ /* 0x000fea0003800000 */
.L_x_0:
[----:B------:R-:W-:Y:S04]  /*07a0*/  BSSY B0, `(.L_x_2) ;  /* 0x0000007000007945 */ /* 0x000fe80003800000 */
[----:B------:R-:W-:Y:S05]  /*07b0*/  @!P2 BRA `(.L_x_3) ;  /* 0x000000000014a947 */ /* 0x000fea0003800000 */
[C---:B------:R-:W-:Y:S02]  /*07c0*/  ISETP.GE.AND P2, PT, R4.reuse, -0x407fffff, PT ;  /* 0xbf8000010400780c */ /* 0x040fe40003f46270 */
[----:B------:R-:W-:-:S11]  /*07d0*/  FSETP.NEU.AND P3, PT, R4, RZ, PT ;  /* 0x000000ff0400720b */ /* 0x000fd60003f6d000 */
[----:B------:R-:W-:-:S05]  /*07e0*/  @P2 MOV R3, 0x7f800000 ;  /* 0x7f80000000032802 */ /* 0x000fca0000000f00 */
[----:B------:R-:W-:-:S05]  /*07f0*/  @P2 FFMA.FTZ R0, R4, R3, +INF ;  /* 0x7f80000004002423 */ /* 0x000fca0000010003 */
[----:B------:R-:W-:-:S07]  /*0800*/  FSEL R0, R0, -RZ, P3 ;  /* 0x800000ff00007208 */ /* 0x000fce0001800000 */
.L_x_3:
[----:B------:R-:W-:Y:S05]  /*0810*/  BSYNC B0 ;  /* 0x0000000000007941 */ /* 0x000fea0003800000 */
.L_x_2:
[----:B------:R-:W-:Y:S01]  /*0820*/  FSEL R7, R10, R7, P1 ;  /* 0x000000070a077208 */ /* 0x000fe20000800000 */
[----:B------:R-:W-:Y:S01]  /*0830*/  BSSY B0, `(.L_x_4) ;  /* 0x0000017000007945 */ /* 0x000fe20003800000 */
[----:B------:R-:W-:-:S03]  /*0840*/  FSETP.GT.AND P1, PT, R11, 20, PT ;  /* 0x41a000000b00780b */ /* 0x000fc60003f24000 */
[----:B------:R-:W-:Y:S01]  /*0850*/  FADD.FTZ R6, |R7|, -RZ ;  /* 0x800000ff07067221 */ /* 0x000fe20000010200 */
[----:B------:R-:W-:-:S04]  /*0860*/  FSEL R3, R11, R0, P1 ;  /* 0x000000000b037208 */ /* 0x000fc80000800000 */
[----:B------:R-:W-:-:S13]  /*0870*/  FSETP.GE.AND P2, PT, R6, 0.60000002384185791016, PT ;  /* 0x3f19999a0600780b */ /* 0x000fda0003f46000 */
[----:B------:R-:W-:Y:S05]  /*0880*/  @!P2 BRA `(.L_x_5) ;  /* 0x000000000028a947 */ /* 0x000fea0003800000 */
[C---:B------:R-:W-:Y:S01]  /*0890*/  FMUL R0, R6.reuse, 2.8853900432586669922 ;  /* 0x4038aa3b06007820 */ /* 0x040fe20000400000 */
[----:B------:R-:W-:Y:S01]  /*08a0*/  HFMA2.MMA R5, -RZ, RZ, 1.875, 0 ;  /* 0x3f800000ff057435 */ /* 0x000fe200000001ff */
[----:B------:R-:W-:-:S04]  /*08b0*/  FSETP.GE.AND P1, PT, R6, 9.010913848876953125, PT ;  /* 0x41102cb40600780b */ /* 0x000fc80003f26000 */
[----:B------:R-:W0:Y:S02]  /*08c0*/  MUFU.EX2 R0, R0 ;  /* 0x0000000000007308 */ /* 0x000e240000000800 */
[----:B0-----:R-:W-:-:S06]  /*08d0*/  FADD R4, R0, 1 ;  /* 0x3f80000000047421 */ /* 0x001fcc0000000000 */
[----:B------:R-:W0:Y:S02]  /*08e0*/  MUFU.RCP R4, R4 ;  /* 0x0000000400047308 */ /* 0x000e240000001000 */
[----:B0-----:R-:W-:-:S05]  /*08f0*/  FFMA.FTZ R5, R4, -2, R5 ;  /* 0xc000000004057823 */ /* 0x001fca0000010005 */
[----:B------:R-:W-:-:S04]  /*0900*/  FSEL R5, R5, 1, !P1 ;  /* 0x3f80000005057808 */ /* 0x000fc80004800000 */
[----:B------:R-:W-:Y:S01]  /*0910*/  LOP3.LUT R5, R5, 0x80000000, R7, 0xf8, !PT ;  /* 0x8000000005057812 */ /* 0x000fe200078ef807 */
[----:B------:R-:W-:Y:S06]  /*0920*/  BRA `(.L_x_6) ;  /* 0x00000000001c7947 */ /* 0x000fec0003800000 */
.L_x_5:
[----:B------:R-:W-:Y:S01]  /*0930*/  MOV R0, 0x3c80f082 ;  /* 0x3c80f08200007802 */ /* 0x000fe20000000f00 */
[----:B------:R-:W-:-:S04]  /*0940*/  FMUL R5, R7, R7 ;  /* 0x0000000707057220 */ /* 0x000fc80000400000 */
[----:B------:R-:W-:-:S04]  /*0950*/  FFMA.FTZ R0, R5, R0, -0.052303962409496307373 ;  /* 0xbd563cae05007423 */ /* 0x000fc80000010000 */
[----:B------:R-:W-:-:S04]  /*0960*/  FFMA.FTZ R0, R5, R0, 0.1331529766321182251 ;  /* 0x3e08594105007423 */ /* 0x000fc80000010000 */
[----:B------:R-:W-:-:S04]  /*0970*/  FFMA.FTZ R0, R5, R0, -0.33332768082618713379 ;  /* 0xbeaaa9ed05007423 */ /* 0x000fc80000010000 */
[----:B------:R-:W-:-:S04]  /*0980*/  FFMA.FTZ R0, R5, R0, RZ ;  /* 0x0000000005007223 */ /* 0x000fc800000100ff */
[----:B------:R-:W-:-:S07]  /*0990*/  FFMA.FTZ R5, R7, R0, R7 ;  /* 0x0000000007057223 */ /* 0x000fce0000010007 */
.L_x_6:
[----:B------:R-:W-:Y:S05]  /*09a0*/  BSYNC B0 ;  /* 0x0000000000007941 */ /* 0x000fea0003800000 */
.L_x_4:
[----:B------:R-:W-:Y:S01]  /*09b0*/  FADD.FTZ R8, |R3|, -RZ ;  /* 0x800000ff03087221 */ /* 0x000fe20000010200 */
[----:B------:R-:W-:Y:S01]  /*09c0*/  BSSY B0, `(.L_x_7) ;  /* 0x0000015000007945 */ /* 0x000fe20003800000 */
[----:B------:R-:W-:-:S03]  /*09d0*/  SHF.R.S32.HI R9, RZ, 0x1f, R2 ;  /* 0x0000001fff097819 */ /* 0x000fc60000011402 */
        /* <DEDUP_REMOVED lines=12> */
.L_x_8:
[----:B------:R-:W-:Y:S01]  /*0aa0*/  MOV R0, 0x3c80f082 ;  /* 0x3c80f08200007802 */ /* 0x000fe20000000f00 */
[----:B------:R-:W-:-:S04]  /*0ab0*/  FMUL R7, R3, R3 ;  /* 0x0000000303077220 */ /* 0x000fc80000400000 */
[----:B------:R-:W-:-:S04]  /*0ac0*/  FFMA.FTZ R0, R7, R0, -0.052303962409496307373 ;  /* 0xbd563cae07007423 */ /* 0x000fc80000010000 */
[----:B------:R-:W-:-:S04]  /*0ad0*/  FFMA.FTZ R0, R7, R0, 0.1331529766321182251 ;  /* 0x3e08594107007423 */ /* 0x000fc80000010000 */
[----:B------:R-:W-:-:S04]  /*0ae0*/  FFMA.FTZ R0, R7, R0, -0.33332768082618713379 ;  /* 0xbeaaa9ed07007423 */ /* 0x000fc80000010000 */
[----:B------:R-:W-:-:S04]  /*0af0*/  FFMA.FTZ R0, R7, R0, RZ ;  /* 0x0000000007007223 */ /* 0x000fc800000100ff */
[----:B------:R-:W-:-:S07]  /*0b00*/  FFMA.FTZ R0, R3, R0, R3 ;  /* 0x0000000003007223 */ /* 0x000fce0000010003 */
.L_x_9:
[----:B------:R-:W-:Y:S05]  /*0b10*/  BSYNC B0 ;  /* 0x0000000000007941 */ /* 0x000fea0003800000 */
.L_x_7:
[----:B------:R-:W-:Y:S01]  /*0b20*/  ULDC.64 UR6, c[0x0][0x210] ;  /* 0x0000840000067ab9 */ /* 0x000fe20000000a00 */
[----:B------:R-:W-:Y:S01]  /*0b30*/  FMUL R10, R10, R5 ;  /* 0x000000050a0a7220 */ /* 0x000fe20000400000 */
[----:B------:R-:W-:Y:S01]  /*0b40*/  LEA R4, P1, R2, UR6, 0x2 ;  /* 0x0000000602047c11 */ /* 0x000fe2000f8210ff */
[----:B------:R-:W-:-:S03]  /*0b50*/  FMUL R11, R11, R0 ;  /* 0x000000000b0b7220 */ /* 0x000fc60000400000 */
[----:B------:R-:W-:Y:S01]  /*0b60*/  LEA.HI.X R5, R2, UR7, R9, 0x2, P1 ;  /* 0x0000000702057c11 */ /* 0x000fe200088f1409 */
[----:B------:R-:W-:Y:S08]  /*0b70*/  @P0 EXIT ;  /* 0x000000000000094d */ /* 0x000ff00003800000 */
[----:B------:R-:W-:Y:S01]  /*0b80*/  STG.E.64 desc[UR4][R4.64], R10 ;  /* 0x0000000a04007986 */ /* 0x000fe2000c101b04 */
[----:B------:R-:W-:Y:S05]  /*0b90*/  EXIT ;  /* 0x000000000000794d */ /* 0x000fea0003800000 */
.L_x_10:
[----:B------:R-:W-:-:S00]  /*0ba0*/  BRA `(.L_x_10) ;  /* 0xfffffffc00fc7947 */ /* 0x000fc0000383ffff */
[----:B------:R-:W-:-:S00]  /*0bb0*/  NOP ;  /* 0x0000000000007918 */ /* 0x000fc00000000000 */
        /* <DEDUP_REMOVED lines=12> */
.L_x_11:


//--------------------- .nv.global.init           --------------------------
	.section	.nv.global.init,"aw",@progbits
.nv.global.init:
	.type		_$_str,@object
	.size		_$_str,(_$_str_$_2 - _$_str)
_$_str:
        /*0000*/ 	.byte	0x5f, 0x5f, 0x43, 0x55, 0x44, 0x41, 0x5f, 0x46, 0x54, 0x5a, 0x00
	.type		_$_str_$_2,@object
	.size		_$_str_$_2,(.L_1 - _$_str_$_2)
_$_str_$_2:
        /*000b*/ 	.byte	0x5f, 0x5f, 0x43, 0x55, 0x44, 0x41, 0x5f, 0x50, 0x52, 0x45, 0x43, 0x5f, 0x53, 0x51, 0x52, 0x54
        /*001b*/ 	.byte	0x00
.L_1:


//--------------------- .nv.constant0.triton_poi_fused__native_batch_norm_legit_no_training_mul_softplus_tanh_13 --------------------------
	.section	.nv.constant0.triton_poi_fused__native_batch_norm_legit_no_training_mul_softplus_tanh_13,"a",@progbits
	.sectionflags	@""
	.align	4
.nv.constant0.triton_poi_fused__native_batch_norm_legit_no_training_mul_softplus_tanh_13:
	.zero		580
